//
// Generated by NVIDIA NVVM Compiler
//
// Compiler Build ID: CL-36424714
// Cuda compilation tools, release 13.0, V13.0.88
// Based on NVVM 20.0.0
//

.version 9.0
.target sm_100
.address_size 64

	// .globl	_Z20conv1d_kernal_simplePiS_ii
.const .align 4 .b8 mask_d[4000];

.visible .entry _Z20conv1d_kernal_simplePiS_ii(
	.param .u64 .ptr .align 1 _Z20conv1d_kernal_simplePiS_ii_param_0,
	.param .u64 .ptr .align 1 _Z20conv1d_kernal_simplePiS_ii_param_1,
	.param .u32 _Z20conv1d_kernal_simplePiS_ii_param_2,
	.param .u32 _Z20conv1d_kernal_simplePiS_ii_param_3
)
{
	.reg .pred 	%p<56>;
	.reg .b32 	%r<134>;
	.reg .b64 	%rd<49>;

	ld.param.u64 	%rd5, [_Z20conv1d_kernal_simplePiS_ii_param_0];
	ld.param.u64 	%rd6, [_Z20conv1d_kernal_simplePiS_ii_param_1];
	ld.param.u32 	%r65, [_Z20conv1d_kernal_simplePiS_ii_param_2];
	ld.param.u32 	%r66, [_Z20conv1d_kernal_simplePiS_ii_param_3];
	cvta.to.global.u64 	%rd1, %rd6;
	mov.u32 	%r68, %tid.x;
	mov.u32 	%r69, %ctaid.x;
	mov.u32 	%r70, %ntid.x;
	mad.lo.s32 	%r1, %r69, %r70, %r68;
	shr.s32 	%r71, %r65, 1;
	sub.s32 	%r2, %r1, %r71;
	setp.lt.s32 	%p1, %r65, 1;
	mov.b32 	%r110, 0;
	@%p1 bra 	$L__BB0_41;
	and.b32  	%r3, %r65, 7;
	setp.lt.u32 	%p2, %r65, 8;
	mov.b32 	%r126, 0;
	mov.u32 	%r110, %r126;
	@%p2 bra 	$L__BB0_20;
	and.b32  	%r126, %r65, 2147483640;
	mov.b32 	%r108, 0;
	mov.u64 	%rd8, mask_d;
	mov.u32 	%r110, %r108;
$L__BB0_3:
	.pragma "nounroll";
	add.s32 	%r7, %r108, %r2;
	setp.lt.s32 	%p3, %r7, 0;
	setp.ge.s32 	%p4, %r7, %r66;
	mul.wide.u32 	%rd7, %r108, 4;
	add.s64 	%rd2, %rd8, %rd7;
	or.pred  	%p5, %p3, %p4;
	@%p5 bra 	$L__BB0_5;
	ld.const.u32 	%r75, [%rd2];
	mul.wide.u32 	%rd9, %r7, 4;
	add.s64 	%rd10, %rd1, %rd9;
	ld.global.u32 	%r76, [%rd10];
	mad.lo.s32 	%r110, %r76, %r75, %r110;
$L__BB0_5:
	add.s32 	%r10, %r7, 1;
	setp.lt.s32 	%p6, %r10, 0;
	setp.ge.s32 	%p7, %r10, %r66;
	or.pred  	%p8, %p6, %p7;
	@%p8 bra 	$L__BB0_7;
	ld.const.u32 	%r77, [%rd2+4];
	mul.wide.u32 	%rd11, %r10, 4;
	add.s64 	%rd12, %rd1, %rd11;
	ld.global.u32 	%r78, [%rd12];
	mad.lo.s32 	%r110, %r78, %r77, %r110;
$L__BB0_7:
	add.s32 	%r13, %r7, 2;
	setp.lt.s32 	%p9, %r13, 0;
	setp.ge.s32 	%p10, %r13, %r66;
	or.pred  	%p11, %p9, %p10;
	@%p11 bra 	$L__BB0_9;
	ld.const.u32 	%r79, [%rd2+8];
	mul.wide.u32 	%rd13, %r13, 4;
	add.s64 	%rd14, %rd1, %rd13;
	ld.global.u32 	%r80, [%rd14];
	mad.lo.s32 	%r110, %r80, %r79, %r110;
$L__BB0_9:
	add.s32 	%r16, %r7, 3;
	setp.lt.s32 	%p12, %r16, 0;
	setp.ge.s32 	%p13, %r16, %r66;
	or.pred  	%p14, %p12, %p13;
	@%p14 bra 	$L__BB0_11;
	ld.const.u32 	%r81, [%rd2+12];
	mul.wide.u32 	%rd15, %r16, 4;
	add.s64 	%rd16, %rd1, %rd15;
	ld.global.u32 	%r82, [%rd16];
	mad.lo.s32 	%r110, %r82, %r81, %r110;
$L__BB0_11:
	add.s32 	%r19, %r7, 4;
	setp.lt.s32 	%p15, %r19, 0;
	setp.ge.s32 	%p16, %r19, %r66;
	or.pred  	%p17, %p15, %p16;
	@%p17 bra 	$L__BB0_13;
	ld.const.u32 	%r83, [%rd2+16];
	mul.wide.u32 	%rd17, %r19, 4;
	add.s64 	%rd18, %rd1, %rd17;
	ld.global.u32 	%r84, [%rd18];
	mad.lo.s32 	%r110, %r84, %r83, %r110;
$L__BB0_13:
	add.s32 	%r22, %r7, 5;
	setp.lt.s32 	%p18, %r22, 0;
	setp.ge.s32 	%p19, %r22, %r66;
	or.pred  	%p20, %p18, %p19;
	@%p20 bra 	$L__BB0_15;
	ld.const.u32 	%r85, [%rd2+20];
	mul.wide.u32 	%rd19, %r22, 4;
	add.s64 	%rd20, %rd1, %rd19;
	ld.global.u32 	%r86, [%rd20];
	mad.lo.s32 	%r110, %r86, %r85, %r110;
$L__BB0_15:
	add.s32 	%r25, %r7, 6;
	setp.lt.s32 	%p21, %r25, 0;
	setp.ge.s32 	%p22, %r25, %r66;
	or.pred  	%p23, %p21, %p22;
	@%p23 bra 	$L__BB0_17;
	ld.const.u32 	%r87, [%rd2+24];
	mul.wide.u32 	%rd21, %r25, 4;
	add.s64 	%rd22, %rd1, %rd21;
	ld.global.u32 	%r88, [%rd22];
	mad.lo.s32 	%r110, %r88, %r87, %r110;
$L__BB0_17:
	add.s32 	%r28, %r7, 7;
	setp.lt.s32 	%p24, %r28, 0;
	setp.ge.s32 	%p25, %r28, %r66;
	or.pred  	%p26, %p24, %p25;
	@%p26 bra 	$L__BB0_19;
	ld.const.u32 	%r89, [%rd2+28];
	mul.wide.u32 	%rd23, %r28, 4;
	add.s64 	%rd24, %rd1, %rd23;
	ld.global.u32 	%r90, [%rd24];
	mad.lo.s32 	%r110, %r90, %r89, %r110;
$L__BB0_19:
	add.s32 	%r108, %r108, 8;
	setp.ne.s32 	%p27, %r108, %r126;
	@%p27 bra 	$L__BB0_3;
$L__BB0_20:
	setp.eq.s32 	%p28, %r3, 0;
	@%p28 bra 	$L__BB0_41;
	and.b32  	%r35, %r65, 3;
	setp.lt.u32 	%p29, %r3, 4;
	@%p29 bra 	$L__BB0_31;
	add.s32 	%r36, %r126, %r2;
	setp.lt.s32 	%p30, %r36, 0;
	setp.ge.s32 	%p31, %r36, %r66;
	mul.wide.u32 	%rd25, %r126, 4;
	mov.u64 	%rd26, mask_d;
	add.s64 	%rd3, %rd26, %rd25;
	or.pred  	%p32, %p30, %p31;
	@%p32 bra 	$L__BB0_24;
	ld.const.u32 	%r92, [%rd3];
	mul.wide.u32 	%rd27, %r36, 4;
	add.s64 	%rd28, %rd1, %rd27;
	ld.global.u32 	%r93, [%rd28];
	mad.lo.s32 	%r110, %r93, %r92, %r110;
$L__BB0_24:
	add.s32 	%r39, %r36, 1;
	setp.lt.s32 	%p33, %r39, 0;
	setp.ge.s32 	%p34, %r39, %r66;
	or.pred  	%p35, %p33, %p34;
	@%p35 bra 	$L__BB0_26;
	ld.const.u32 	%r94, [%rd3+4];
	mul.wide.u32 	%rd29, %r39, 4;
	add.s64 	%rd30, %rd1, %rd29;
	ld.global.u32 	%r95, [%rd30];
	mad.lo.s32 	%r110, %r95, %r94, %r110;
$L__BB0_26:
	add.s32 	%r42, %r36, 2;
	setp.lt.s32 	%p36, %r42, 0;
	setp.ge.s32 	%p37, %r42, %r66;
	or.pred  	%p38, %p36, %p37;
	@%p38 bra 	$L__BB0_28;
	ld.const.u32 	%r96, [%rd3+8];
	mul.wide.u32 	%rd31, %r42, 4;
	add.s64 	%rd32, %rd1, %rd31;
	ld.global.u32 	%r97, [%rd32];
	mad.lo.s32 	%r110, %r97, %r96, %r110;
$L__BB0_28:
	add.s32 	%r45, %r36, 3;
	setp.lt.s32 	%p39, %r45, 0;
	setp.ge.s32 	%p40, %r45, %r66;
	or.pred  	%p41, %p39, %p40;
	@%p41 bra 	$L__BB0_30;
	ld.const.u32 	%r98, [%rd3+12];
	mul.wide.u32 	%rd33, %r45, 4;
	add.s64 	%rd34, %rd1, %rd33;
	ld.global.u32 	%r99, [%rd34];
	mad.lo.s32 	%r110, %r99, %r98, %r110;
$L__BB0_30:
	add.s32 	%r126, %r126, 4;
$L__BB0_31:
	setp.eq.s32 	%p42, %r35, 0;
	@%p42 bra 	$L__BB0_41;
	setp.eq.s32 	%p43, %r35, 1;
	@%p43 bra 	$L__BB0_38;
	add.s32 	%r52, %r126, %r2;
	setp.lt.s32 	%p44, %r52, 0;
	setp.ge.s32 	%p45, %r52, %r66;
	mul.wide.u32 	%rd35, %r126, 4;
	mov.u64 	%rd36, mask_d;
	add.s64 	%rd4, %rd36, %rd35;
	or.pred  	%p46, %p44, %p45;
	@%p46 bra 	$L__BB0_35;
	ld.const.u32 	%r101, [%rd4];
	mul.wide.u32 	%rd37, %r52, 4;
	add.s64 	%rd38, %rd1, %rd37;
	ld.global.u32 	%r102, [%rd38];
	mad.lo.s32 	%r110, %r102, %r101, %r110;
$L__BB0_35:
	add.s32 	%r55, %r52, 1;
	setp.lt.s32 	%p47, %r55, 0;
	setp.ge.s32 	%p48, %r55, %r66;
	or.pred  	%p49, %p47, %p48;
	@%p49 bra 	$L__BB0_37;
	ld.const.u32 	%r103, [%rd4+4];
	mul.wide.u32 	%rd39, %r55, 4;
	add.s64 	%rd40, %rd1, %rd39;
	ld.global.u32 	%r104, [%rd40];
	mad.lo.s32 	%r110, %r104, %r103, %r110;
$L__BB0_37:
	add.s32 	%r126, %r126, 2;
$L__BB0_38:
	and.b32  	%r105, %r65, 1;
	setp.eq.b32 	%p50, %r105, 1;
	not.pred 	%p51, %p50;
	@%p51 bra 	$L__BB0_41;
	add.s32 	%r62, %r126, %r2;
	setp.lt.s32 	%p52, %r62, 0;
	setp.ge.s32 	%p53, %r62, %r66;
	or.pred  	%p54, %p52, %p53;
	@%p54 bra 	$L__BB0_41;
	mul.wide.u32 	%rd41, %r126, 4;
	mov.u64 	%rd42, mask_d;
	add.s64 	%rd43, %rd42, %rd41;
	ld.const.u32 	%r106, [%rd43];
	mul.wide.u32 	%rd44, %r62, 4;
	add.s64 	%rd45, %rd1, %rd44;
	ld.global.u32 	%r107, [%rd45];
	mad.lo.s32 	%r110, %r107, %r106, %r110;
$L__BB0_41:
	bar.sync 	0;
	setp.ge.s32 	%p55, %r1, %r66;
	@%p55 bra 	$L__BB0_43;
	cvta.to.global.u64 	%rd46, %rd5;
	mul.wide.s32 	%rd47, %r1, 4;
	add.s64 	%rd48, %rd46, %rd47;
	st.global.u32 	[%rd48], %r110;
$L__BB0_43:
	ret;

}


// ===== COMPILED SASS (sm_100) =====

	.target	sm_100

	.elftype	@"ET_EXEC"


//--------------------- .note.nv.tkinfo           --------------------------
	.section	.note.nv.tkinfo,"",@"SHT_NOTE"
	.sectionflags	@"SHF_NOTE_NV_TKINFO"
	.tkinfo
        /*0018*/ 	.word	0x00000002
        /*0030*/ 	.string	""
        /*0030*/ 	.string	"ptxas"
        /*0030*/ 	.string	"Cuda compilation tools, release 13.0, V13.0.88"
        /*0030*/ 	.string	"Build cuda_13.0.r13.0/compiler.36424714_0"
        /*0030*/ 	.string	"-arch sm_100 -m 64 "



//--------------------- .note.nv.cuinfo           --------------------------
	.section	.note.nv.cuinfo,"",@"SHT_NOTE"
	.sectionflags	@"SHF_NOTE_NV_CUINFO"
        /*0018*/ 	.short	0x0002
        /*001a*/ 	.short	0x0064
        /*001c*/ 	.short	0x0082
	.zero		2


//--------------------- .nv.info                  --------------------------
	.section	.nv.info,"",@"SHT_CUDA_INFO"
	.align	4


	//----- nvinfo : EIATTR_REGCOUNT
	.align		4
        /*0000*/ 	.byte	0x04, 0x2f
        /*0002*/ 	.short	(.L_2 - .L_1)
	.align		4
.L_1:
        /*0004*/ 	.word	index@(_Z20conv1d_kernal_simplePiS_ii)
        /*0008*/ 	.word	0x00000020


	//----- nvinfo : EIATTR_FRAME_SIZE
	.align		4
.L_2:
        /*000c*/ 	.byte	0x04, 0x11
        /*000e*/ 	.short	(.L_4 - .L_3)
	.align		4
.L_3:
        /*0010*/ 	.word	index@(_Z20conv1d_kernal_simplePiS_ii)
        /*0014*/ 	.word	0x00000000


	//----- nvinfo : EIATTR_MIN_STACK_SIZE
	.align		4
.L_4:
        /*0018*/ 	.byte	0x04, 0x12
        /*001a*/ 	.short	(.L_6 - .L_5)
	.align		4
.L_5:
        /*001c*/ 	.word	index@(_Z20conv1d_kernal_simplePiS_ii)
        /*0020*/ 	.word	0x00000000
.L_6:


//--------------------- .nv.compat                --------------------------
	.section	.nv.compat,"",@"SHT_CUDA_COMPAT_INFO"
	.align	4
        /*0000*/ 	.byte	0x02, 0x09, 0x00, 0x00, 0x02, 0x02, 0x01, 0x00, 0x02, 0x05, 0x05, 0x00, 0x03, 0x07, 0x01, 0x01
        /*0010*/ 	.byte	0x02, 0x03, 0x00, 0x00, 0x02, 0x06, 0x01, 0x00, 0x04, 0x0b, 0x08, 0x00, 0x09, 0x00, 0x00, 0x00
        /*0020*/ 	.byte	0x00, 0x00, 0x00, 0x00


//--------------------- .nv.info._Z20conv1d_kernal_simplePiS_ii --------------------------
	.section	.nv.info._Z20conv1d_kernal_simplePiS_ii,"",@"SHT_CUDA_INFO"
	.sectionflags	@""
	.align	4


	//----- nvinfo : EIATTR_CUDA_API_VERSION
	.align		4
        /*0000*/ 	.byte	0x04, 0x37
        /*0002*/ 	.short	(.L_8 - .L_7)
.L_7:
        /*0004*/ 	.word	0x00000082


	//----- nvinfo : EIATTR_KPARAM_INFO
	.align		4
.L_8:
        /*0008*/ 	.byte	0x04, 0x17
        /*000a*/ 	.short	(.L_10 - .L_9)
.L_9:
        /*000c*/ 	.word	0x00000000
        /*0010*/ 	.short	0x0003
        /*0012*/ 	.short	0x0014
        /*0014*/ 	.byte	0x00, 0xf0, 0x11, 0x00


	//----- nvinfo : EIATTR_KPARAM_INFO
	.align		4
.L_10:
        /*0018*/ 	.byte	0x04, 0x17
        /*001a*/ 	.short	(.L_12 - .L_11)
.L_11:
        /*001c*/ 	.word	0x00000000
        /*0020*/ 	.short	0x0002
        /*0022*/ 	.short	0x0010
        /*0024*/ 	.byte	0x00, 0xf0, 0x11, 0x00


	//----- nvinfo : EIATTR_KPARAM_INFO
	.align		4
.L_12:
        /*0028*/ 	.byte	0x04, 0x17
        /*002a*/ 	.short	(.L_14 - .L_13)
.L_13:
        /*002c*/ 	.word	0x00000000
        /*0030*/ 	.short	0x0001
        /*0032*/ 	.short	0x0008
        /*0034*/ 	.byte	0x00, 0xf5, 0x21, 0x00


	//----- nvinfo : EIATTR_KPARAM_INFO
	.align		4
.L_14:
        /*0038*/ 	.byte	0x04, 0x17
        /*003a*/ 	.short	(.L_16 - .L_15)
.L_15:
        /*003c*/ 	.word	0x00000000
        /*0040*/ 	.short	0x0000
        /*0042*/ 	.short	0x0000
        /*0044*/ 	.byte	0x00, 0xf5, 0x21, 0x00


	//----- nvinfo : EIATTR_SPARSE_MMA_MASK
	.align		4
.L_16:
        /*0048*/ 	.byte	0x03, 0x50
        /*004a*/ 	.short	0x0000


	//----- nvinfo : EIATTR_MAXREG_COUNT
	.align		4
        /*004c*/ 	.byte	0x03, 0x1b
        /*004e*/ 	.short	0x00ff


	//----- nvinfo : EIATTR_NUM_BARRIERS
	.align		4
        /*0050*/ 	.byte	0x02, 0x4c
        /*0052*/ 	.byte	0x01
	.zero		1


	//----- nvinfo : EIATTR_MERCURY_ISA_VERSION
	.align		4
        /*0054*/ 	.byte	0x03, 0x5f
        /*0056*/ 	.short	0x0101


	//----- nvinfo : EIATTR_VRC_CTA_INIT_COUNT
	.align		4
        /*0058*/ 	.byte	0x02, 0x4a
	.zero		1
	.zero		1


	//----- nvinfo : EIATTR_EXIT_INSTR_OFFSETS
	.align		4
        /*005c*/ 	.byte	0x04, 0x1c
        /*005e*/ 	.short	(.L_18 - .L_17)


	//   ....[0]....
.L_17:
        /*0060*/ 	.word	0x00000ad0


	//   ....[1]....
        /*0064*/ 	.word	0x00000b10


	//----- nvinfo : EIATTR_CRS_STACK_SIZE
	.align		4
.L_18:
        /*0068*/ 	.byte	0x04, 0x1e
        /*006a*/ 	.short	(.L_20 - .L_19)
.L_19:
        /*006c*/ 	.word	0x00000000


	//----- nvinfo : EIATTR_CBANK_PARAM_SIZE
	.align		4
.L_20:
        /*0070*/ 	.byte	0x03, 0x19
        /*0072*/ 	.short	0x0018


	//----- nvinfo : EIATTR_PARAM_CBANK
	.align		4
        /*0074*/ 	.byte	0x04, 0x0a
        /*0076*/ 	.short	(.L_22 - .L_21)
	.align		4
.L_21:
        /*0078*/ 	.word	index@(.nv.constant0._Z20conv1d_kernal_simplePiS_ii)
        /*007c*/ 	.short	0x0380
        /*007e*/ 	.short	0x0018


	//----- nvinfo : EIATTR_SW_WAR
	.align		4
.L_22:
        /*0080*/ 	.byte	0x04, 0x36
        /*0082*/ 	.short	(.L_24 - .L_23)
.L_23:
        /*0084*/ 	.word	0x00000008
.L_24:


//--------------------- .nv.callgraph             --------------------------
	.section	.nv.callgraph,"",@"SHT_CUDA_CALLGRAPH"
	.align	4
	.sectionentsize	8
	.align		4
        /*0000*/ 	.word	0x00000000
	.align		4
        /*0004*/ 	.word	0xffffffff
	.align		4
        /*0008*/ 	.word	0x00000000
	.align		4
        /*000c*/ 	.word	0xfffffffe
	.align		4
        /*0010*/ 	.word	0x00000000
	.align		4
        /*0014*/ 	.word	0xfffffffd
	.align		4
        /*0018*/ 	.word	0x00000000
	.align		4
        /*001c*/ 	.word	0xfffffffc


//--------------------- .nv.constant3             --------------------------
	.section	.nv.constant3,"a",@progbits
	.align	4
.nv.constant3:
	.type		mask_d,@object
	.size		mask_d,(.L_0 - mask_d)
mask_d:
	.zero		4000
.L_0:


//--------------------- .text._Z20conv1d_kernal_simplePiS_ii --------------------------
	.section	.text._Z20conv1d_kernal_simplePiS_ii,"ax",@progbits
	.align	128
        .global         _Z20conv1d_kernal_simplePiS_ii
        .type           _Z20conv1d_kernal_simplePiS_ii,@function
        .size           _Z20conv1d_kernal_simplePiS_ii,(.L_x_7 - _Z20conv1d_kernal_simplePiS_ii)
        .other          _Z20conv1d_kernal_simplePiS_ii,@"STO_CUDA_ENTRY STV_DEFAULT"
_Z20conv1d_kernal_simplePiS_ii:
.text._Z20conv1d_kernal_simplePiS_ii:
[----:B------:R-:W-:Y:S01]  /*0000*/  LDC R1, c[0x0][0x37c] ;  /* 0x0000df00ff017b82 */ /* 0x000fe20000000800 */
[----:B------:R-:W0:Y:S01]  /*0010*/  S2R R2, SR_TID.X ;  /* 0x0000000000027919 */ /* 0x000e220000002100 */
[----:B------:R-:W1:Y:S06]  /*0020*/  LDCU UR4, c[0x0][0x390] ;  /* 0x00007200ff0477ac */ /* 0x000e6c0008000800 */
[----:B------:R-:W0:Y:S01]  /*0030*/  S2UR UR5, SR_CTAID.X ;  /* 0x00000000000579c3 */ /* 0x000e220000002500 */
[----:B------:R-:W-:Y:S01]  /*0040*/  HFMA2 R0, -RZ, RZ, 0, 0 ;  /* 0x00000000ff007431 */ /* 0x000fe200000001ff */
[----:B------:R-:W2:Y:S06]  /*0050*/  LDCU.64 UR8, c[0x0][0x358] ;  /* 0x00006b00ff0877ac */ /* 0x000eac0008000a00 */
[----:B------:R-:W0:Y:S01]  /*0060*/  LDC R3, c[0x0][0x360] ;  /* 0x0000d800ff037b82 */ /* 0x000e220000000800 */
[----:B-1----:R-:W-:Y:S01]  /*0070*/  UISETP.GE.AND UP0, UPT, UR4, 0x1, UPT ;  /* 0x000000010400788c */ /* 0x002fe2000bf06270 */
[----:B0-----:R-:W-:-:S08]  /*0080*/  IMAD R2, R3, UR5, R2 ;  /* 0x0000000503027c24 */ /* 0x001fd0000f8e0202 */
[----:B--2---:R-:W-:Y:S05]  /*0090*/  BRA.U !UP0, `(.L_x_0) ;  /* 0x0000000908807547 */ /* 0x004fea000b800000 */
[----:B------:R-:W-:Y:S01]  /*00a0*/  UISETP.GE.U32.AND UP0, UPT, UR4, 0x8, UPT ;  /* 0x000000080400788c */ /* 0x000fe2000bf06070 */
[----:B------:R-:W-:Y:S01]  /*00b0*/  MOV R3, RZ ;  /* 0x000000ff00037202 */ /* 0x000fe20000000f00 */
[----:B------:R-:W-:Y:S01]  /*00c0*/  USHF.R.S32.HI UR5, URZ, 0x1, UR4 ;  /* 0x00000001ff057899 */ /* 0x000fe20008011404 */
[----:B------:R-:W-:Y:S01]  /*00d0*/  IMAD.MOV.U32 R0, RZ, RZ, RZ ;  /* 0x000000ffff007224 */ /* 0x000fe200078e00ff */
[----:B------:R-:W-:-:S04]  /*00e0*/  ULOP3.LUT UR6, UR4, 0x7, URZ, 0xc0, !UPT ;  /* 0x0000000704067892 */ /* 0x000fc8000f8ec0ff */
[----:B------:R-:W-:Y:S01]  /*00f0*/  IADD3 R4, PT, PT, R2, -UR5, RZ ;  /* 0x8000000502047c10 */ /* 0x000fe2000fffe0ff */
[----:B------:R-:W-:Y:S01]  /*0100*/  UISETP.NE.AND UP1, UPT, UR6, URZ, UPT ;  /* 0x000000ff0600728c */ /* 0x000fe2000bf25270 */
[----:B------:R-:W-:Y:S10]  /*0110*/  BRA.U !UP0, `(.L_x_1) ;  /* 0x0000000508247547 */ /* 0x000ff4000b800000 */
[----:B------:R-:W-:Y:S01]  /*0120*/  ULOP3.LUT UR4, UR4, 0x7ffffff8, URZ, 0xc0, !UPT ;  /* 0x7ffffff804047892 */ /* 0x000fe2000f8ec0ff */
[----:B------:R-:W-:Y:S01]  /*0130*/  IMAD.MOV.U32 R6, RZ, RZ, RZ ;  /* 0x000000ffff067224 */ /* 0x000fe200078e00ff */
[----:B------:R-:W-:Y:S01]  /*0140*/  MOV R0, RZ ;  /* 0x000000ff00007202 */ /* 0x000fe20000000f00 */
[----:B------:R-:W0:Y:S03]  /*0150*/  LDCU UR5, c[0x0][0x394] ;  /* 0x00007280ff0577ac */ /* 0x000e260008000800 */
[----:B------:R-:W-:-:S07]  /*0160*/  IMAD.U32 R3, RZ, RZ, UR4 ;  /* 0x00000004ff037e24 */ /* 0x000fce000f8e00ff */
.L_x_2:
[----:B------:R-:W-:-:S04]  /*0170*/  IADD3 R25, PT, PT, R4, R6, RZ ;  /* 0x0000000604197210 */ /* 0x000fc80007ffe0ff */
[----:B0-----:R-:W-:-:S04]  /*0180*/  ISETP.GE.AND P6, PT, R25, UR5, PT ;  /* 0x0000000519007c0c */ /* 0x001fc8000bfc6270 */
[----:B------:R-:W-:-:S13]  /*0190*/  ISETP.LT.OR P6, PT, R25, RZ, P6 ;  /* 0x000000ff1900720c */ /* 0x000fda00037c1670 */
[----:B------:R-:W0:Y:S02]  /*01a0*/  @!P6 LDC.64 R8, c[0x0][0x388] ;  /* 0x0000e200ff08eb82 */ /* 0x000e240000000a00 */
[----:B0-----:R-:W-:-:S05]  /*01b0*/  @!P6 IMAD.WIDE.U32 R8, R25, 0x4, R8 ;  /* 0x000000041908e825 */ /* 0x001fca00078e0008 */
[----:B------:R0:W2:Y:S01]  /*01c0*/  @!P6 LDG.E R10, desc[UR8][R8.64] ;  /* 0x00000008080ae981 */ /* 0x0000a2000c1e1900 */
[C---:B------:R-:W-:Y:S01]  /*01d0*/  VIADD R15, R25.reuse, 0x1 ;  /* 0x00000001190f7836 */ /* 0x040fe20000000000 */
[----:B------:R-:W-:Y:S01]  /*01e0*/  SHF.L.U32 R7, R6, 0x2, RZ ;  /* 0x0000000206077819 */ /* 0x000fe200000006ff */
[C---:B------:R-:W-:Y:S01]  /*01f0*/  VIADD R29, R25.reuse, 0x2 ;  /* 0x00000002191d7836 */ /* 0x040fe20000000000 */
[C---:B------:R-:W-:Y:S01]  /*0200*/  IADD3 R27, PT, PT, R25.reuse, 0x3, RZ ;  /* 0x00000003191b7810 */ /* 0x040fe20007ffe0ff */
[----:B------:R-:W-:Y:S01]  /*0210*/  VIADD R5, R25, 0x4 ;  /* 0x0000000419057836 */ /* 0x000fe20000000000 */
[----:B------:R-:W-:Y:S01]  /*0220*/  ISETP.GE.AND P0, PT, R15, UR5, PT ;  /* 0x000000050f007c0c */ /* 0x000fe2000bf06270 */
[----:B------:R-:W2:Y:S01]  /*0230*/  @!P6 LDC R11, c[0x3][R7] ;  /* 0x00c00000070beb82 */ /* 0x000ea20000000800 */
[----:B------:R-:W-:Y:S02]  /*0240*/  ISETP.GE.AND P1, PT, R29, UR5, PT ;  /* 0x000000051d007c0c */ /* 0x000fe4000bf26270 */
[----:B------:R-:W-:Y:S01]  /*0250*/  ISETP.LT.OR P0, PT, R15, RZ, P0 ;  /* 0x000000ff0f00720c */ /* 0x000fe20000701670 */
[----:B0-----:R-:W-:Y:S01]  /*0260*/  VIADD R9, R25, 0x6 ;  /* 0x0000000619097836 */ /* 0x001fe20000000000 */
[----:B------:R-:W-:-:S02]  /*0270*/  ISETP.GE.AND P2, PT, R27, UR5, PT ;  /* 0x000000051b007c0c */ /* 0x000fc4000bf46270 */
[----:B------:R-:W-:Y:S02]  /*0280*/  ISETP.LT.OR P1, PT, R29, RZ, P1 ;  /* 0x000000ff1d00720c */ /* 0x000fe40000f21670 */
[----:B------:R-:W-:Y:S02]  /*0290*/  IADD3 R8, PT, PT, R25, 0x5, RZ ;  /* 0x0000000519087810 */ /* 0x000fe40007ffe0ff */
[----:B------:R-:W-:Y:S02]  /*02a0*/  ISETP.GE.AND P3, PT, R5, UR5, PT ;  /* 0x0000000505007c0c */ /* 0x000fe4000bf66270 */
[----:B------:R-:W-:Y:S02]  /*02b0*/  ISETP.LT.OR P2, PT, R27, RZ, P2 ;  /* 0x000000ff1b00720c */ /* 0x000fe40001741670 */
[----:B------:R-:W-:Y:S01]  /*02c0*/  ISETP.GE.AND P5, PT, R8, UR5, PT ;  /* 0x0000000508007c0c */ /* 0x000fe2000bfa6270 */
[----:B------:R-:W0:Y:S01]  /*02d0*/  @!P0 LDC.64 R22, c[0x0][0x388] ;  /* 0x0000e200ff168b82 */ /* 0x000e220000000a00 */
[----:B------:R-:W-:-:S02]  /*02e0*/  ISETP.LT.OR P3, PT, R5, RZ, P3 ;  /* 0x000000ff0500720c */ /* 0x000fc40001f61670 */
[----:B------:R-:W-:Y:S02]  /*02f0*/  IADD3 R25, PT, PT, R25, 0x7, RZ ;  /* 0x0000000719197810 */ /* 0x000fe40007ffe0ff */
[C---:B------:R-:W-:Y:S02]  /*0300*/  ISETP.GE.AND P4, PT, R9.reuse, UR5, PT ;  /* 0x0000000509007c0c */ /* 0x040fe4000bf86270 */
[----:B------:R-:W-:Y:S01]  /*0310*/  ISETP.LT.OR P5, PT, R8, RZ, P5 ;  /* 0x000000ff0800720c */ /* 0x000fe20002fa1670 */
[----:B------:R-:W1:Y:S01]  /*0320*/  @!P1 LDC.64 R20, c[0x0][0x388] ;  /* 0x0000e200ff149b82 */ /* 0x000e620000000a00 */
[----:B------:R-:W-:-:S07]  /*0330*/  ISETP.LT.OR P4, PT, R9, RZ, P4 ;  /* 0x000000ff0900720c */ /* 0x000fce0002781670 */
[----:B------:R-:W3:Y:S08]  /*0340*/  @!P2 LDC.64 R18, c[0x0][0x388] ;  /* 0x0000e200ff12ab82 */ /* 0x000ef00000000a00 */
[----:B------:R-:W4:Y:S01]  /*0350*/  @!P3 LDC.64 R12, c[0x0][0x388] ;  /* 0x0000e200ff0cbb82 */ /* 0x000f220000000a00 */
[----:B0-----:R-:W-:-:S06]  /*0360*/  @!P0 IMAD.WIDE.U32 R22, R15, 0x4, R22 ;  /* 0x000000040f168825 */ /* 0x001fcc00078e0016 */
[----:B------:R-:W5:Y:S01]  /*0370*/  @!P0 LDG.E R23, desc[UR8][R22.64] ;  /* 0x0000000816178981 */ /* 0x000f62000c1e1900 */
[----:B------:R-:W0:Y:S08]  /*0380*/  @!P5 LDC.64 R16, c[0x0][0x388] ;  /* 0x0000e200ff10db82 */ /* 0x000e300000000a00 */
[----:B------:R-:W0:Y:S01]  /*0390*/  @!P4 LDC.64 R14, c[0x0][0x388] ;  /* 0x0000e200ff0ecb82 */ /* 0x000e220000000a00 */
[----:B-1----:R-:W-:-:S04]  /*03a0*/  @!P1 IMAD.WIDE.U32 R20, R29, 0x4, R20 ;  /* 0x000000041d149825 */ /* 0x002fc800078e0014 */
[----:B---3--:R-:W-:Y:S02]  /*03b0*/  @!P2 IMAD.WIDE.U32 R18, R27, 0x4, R18 ;  /* 0x000000041b12a825 */ /* 0x008fe400078e0012 */
[----:B------:R-:W3:Y:S02]  /*03c0*/  @!P1 LDG.E R21, desc[UR8][R20.64] ;  /* 0x0000000814159981 */ /* 0x000ee4000c1e1900 */
[----:B----4-:R-:W-:Y:S02]  /*03d0*/  @!P3 IMAD.WIDE.U32 R12, R5, 0x4, R12 ;  /* 0x00000004050cb825 */ /* 0x010fe400078e000c */
[----:B------:R1:W4:Y:S04]  /*03e0*/  @!P2 LDG.E R19, desc[UR8][R18.64] ;  /* 0x000000081213a981 */ /* 0x000328000c1e1900 */
[----:B------:R-:W4:Y:S01]  /*03f0*/  @!P3 LDG.E R13, desc[UR8][R12.64] ;  /* 0x000000080c0db981 */ /* 0x000f22000c1e1900 */
[----:B0-----:R-:W-:-:S06]  /*0400*/  @!P5 IMAD.WIDE.U32 R16, R8, 0x4, R16 ;  /* 0x000000040810d825 */ /* 0x001fcc00078e0010 */
[----:B------:R-:W4:Y:S01]  /*0410*/  @!P5 LDG.E R16, desc[UR8][R16.64] ;  /* 0x000000081010d981 */ /* 0x000f22000c1e1900 */
[----:B------:R-:W-:-:S06]  /*0420*/  @!P4 IMAD.WIDE.U32 R14, R9, 0x4, R14 ;  /* 0x00000004090ec825 */ /* 0x000fcc00078e000e */
[----:B------:R-:W4:Y:S01]  /*0430*/  @!P4 LDG.E R14, desc[UR8][R14.64] ;  /* 0x000000080e0ec981 */ /* 0x000f22000c1e1900 */
[----:B--2---:R-:W-:Y:S01]  /*0440*/  @!P6 IMAD R0, R11, R10, R0 ;  /* 0x0000000a0b00e224 */ /* 0x004fe200078e0200 */
[----:B------:R-:W-:-:S04]  /*0450*/  ISETP.GE.AND P6, PT, R25, UR5, PT ;  /* 0x0000000519007c0c */ /* 0x000fc8000bfc6270 */
[----:B------:R-:W-:-:S13]  /*0460*/  ISETP.LT.OR P6, PT, R25, RZ, P6 ;  /* 0x000000ff1900720c */ /* 0x000fda00037c1670 */
[----:B------:R-:W0:Y:S02]  /*0470*/  @!P6 LDC.64 R10, c[0x0][0x388] ;  /* 0x0000e200ff0aeb82 */ /* 0x000e240000000a00 */
[----:B0-----:R-:W-:-:S06]  /*0480*/  @!P6 IMAD.WIDE.U32 R10, R25, 0x4, R10 ;  /* 0x00000004190ae825 */ /* 0x001fcc00078e000a */
[----:B------:R-:W2:Y:S01]  /*0490*/  @!P6 LDG.E R10, desc[UR8][R10.64] ;  /* 0x000000080a0ae981 */ /* 0x000ea2000c1e1900 */
[----:B------:R-:W5:Y:S08]  /*04a0*/  @!P0 LDC R5, c[0x3][R7+0x4] ;  /* 0x00c0010007058b82 */ /* 0x000f700000000800 */
[----:B------:R-:W3:Y:S08]  /*04b0*/  @!P1 LDC R8, c[0x3][R7+0x8] ;  /* 0x00c0020007089b82 */ /* 0x000ef00000000800 */
[----:B------:R-:W4:Y:S08]  /*04c0*/  @!P2 LDC R9, c[0x3][R7+0xc] ;  /* 0x00c003000709ab82 */ /* 0x000f300000000800 */
[----:B-1----:R-:W0:Y:S01]  /*04d0*/  @!P3 LDC R18, c[0x3][R7+0x10] ;  /* 0x00c004000712bb82 */ /* 0x002e220000000800 */
[----:B-----5:R-:W-:-:S07]  /*04e0*/  @!P0 IMAD R0, R5, R23, R0 ;  /* 0x0000001705008224 */ /* 0x020fce00078e0200 */
[----:B------:R-:W1:Y:S08]  /*04f0*/  @!P5 LDC R25, c[0x3][R7+0x14] ;  /* 0x00c005000719db82 */ /* 0x000e700000000800 */
[----:B------:R-:W5:Y:S01]  /*0500*/  @!P4 LDC R27, c[0x3][R7+0x18] ;  /* 0x00c00600071bcb82 */ /* 0x000f620000000800 */
[----:B---3--:R-:W-:Y:S02]  /*0510*/  @!P1 IMAD R0, R8, R21, R0 ;  /* 0x0000001508009224 */ /* 0x008fe400078e0200 */
[----:B------:R-:W-:-:S05]  /*0520*/  VIADD R6, R6, 0x8 ;  /* 0x0000000806067836 */ /* 0x000fca0000000000 */
[----:B------:R-:W2:Y:S01]  /*0530*/  @!P6 LDC R5, c[0x3][R7+0x1c] ;  /* 0x00c007000705eb82 */ /* 0x000ea20000000800 */
[----:B----4-:R-:W-:Y:S01]  /*0540*/  @!P2 IMAD R0, R9, R19, R0 ;  /* 0x000000130900a224 */ /* 0x010fe200078e0200 */
[----:B------:R-:W-:-:S03]  /*0550*/  ISETP.NE.AND P0, PT, R6, R3, PT ;  /* 0x000000030600720c */ /* 0x000fc60003f05270 */
[----:B0-----:R-:W-:-:S04]  /*0560*/  @!P3 IMAD R0, R18, R13, R0 ;  /* 0x0000000d1200b224 */ /* 0x001fc800078e0200 */
[----:B-1----:R-:W-:-:S04]  /*0570*/  @!P5 IMAD R0, R25, R16, R0 ;  /* 0x000000101900d224 */ /* 0x002fc800078e0200 */
[----:B-----5:R-:W-:-:S04]  /*0580*/  @!P4 IMAD R0, R27, R14, R0 ;  /* 0x0000000e1b00c224 */ /* 0x020fc800078e0200 */
[----:B--2---:R-:W-:Y:S01]  /*0590*/  @!P6 IMAD R0, R5, R10, R0 ;  /* 0x0000000a0500e224 */ /* 0x004fe200078e0200 */
[----:B------:R-:W-:Y:S06]  /*05a0*/  @P0 BRA `(.L_x_2) ;  /* 0xfffffff800f00947 */ /* 0x000fec000383ffff */
.L_x_1:
[----:B------:R-:W-:Y:S05]  /*05b0*/  BRA.U !UP1, `(.L_x_0) ;  /* 0x0000000509387547 */ /* 0x000fea000b800000 */
[----:B------:R-:W0:Y:S01]  /*05c0*/  LDCU UR4, c[0x0][0x390] ;  /* 0x00007200ff0477ac */ /* 0x000e220008000800 */
[----:B------:R-:W-:Y:S02]  /*05d0*/  UISETP.GE.U32.AND UP0, UPT, UR6, 0x4, UPT ;  /* 0x000000040600788c */ /* 0x000fe4000bf06070 */
[----:B0-----:R-:W-:-:S04]  /*05e0*/  ULOP3.LUT UR5, UR4, 0x3, URZ, 0xc0, !UPT ;  /* 0x0000000304057892 */ /* 0x001fc8000f8ec0ff */
[----:B------:R-:W-:-:S03]  /*05f0*/  UISETP.NE.AND UP1, UPT, UR5, URZ, UPT ;  /* 0x000000ff0500728c */ /* 0x000fc6000bf25270 */
[----:B------:R-:W-:Y:S08]  /*0600*/  BRA.U !UP0, `(.L_x_3) ;  /* 0x00000001088c7547 */ /* 0x000ff0000b800000 */
[----:B------:R-:W0:Y:S01]  /*0610*/  LDCU UR6, c[0x0][0x394] ;  /* 0x00007280ff0677ac */ /* 0x000e220008000800 */
[----:B------:R-:W-:-:S04]  /*0620*/  IADD3 R5, PT, PT, R4, R3, RZ ;  /* 0x0000000304057210 */ /* 0x000fc80007ffe0ff */
[C---:B------:R-:W-:Y:S01]  /*0630*/  IADD3 R17, PT, PT, R5.reuse, 0x2, RZ ;  /* 0x0000000205117810 */ /* 0x040fe20007ffe0ff */
[C---:B------:R-:W-:Y:S02]  /*0640*/  VIADD R15, R5.reuse, 0x1 ;  /* 0x00000001050f7836 */ /* 0x040fe40000000000 */
[C---:B------:R-:W-:Y:S01]  /*0650*/  VIADD R19, R5.reuse, 0x3 ;  /* 0x0000000305137836 */ /* 0x040fe20000000000 */
[----:B0-----:R-:W-:Y:S02]  /*0660*/  ISETP.GE.AND P0, PT, R5, UR6, PT ;  /* 0x0000000605007c0c */ /* 0x001fe4000bf06270 */
[----:B------:R-:W-:Y:S02]  /*0670*/  ISETP.GE.AND P1, PT, R15, UR6, PT ;  /* 0x000000060f007c0c */ /* 0x000fe4000bf26270 */
[----:B------:R-:W-:Y:S02]  /*0680*/  ISETP.LT.OR P0, PT, R5, RZ, P0 ;  /* 0x000000ff0500720c */ /* 0x000fe40000701670 */
[----:B------:R-:W-:-:S02]  /*0690*/  ISETP.GE.AND P2, PT, R17, UR6, PT ;  /* 0x0000000611007c0c */ /* 0x000fc4000bf46270 */
[----:B------:R-:W-:Y:S02]  /*06a0*/  ISETP.LT.OR P1, PT, R15, RZ, P1 ;  /* 0x000000ff0f00720c */ /* 0x000fe40000f21670 */
[----:B------:R-:W-:Y:S02]  /*06b0*/  ISETP.GE.AND P3, PT, R19, UR6, PT ;  /* 0x0000000613007c0c */ /* 0x000fe4000bf66270 */
[----:B------:R-:W-:Y:S02]  /*06c0*/  ISETP.LT.OR P2, PT, R17, RZ, P2 ;  /* 0x000000ff1100720c */ /* 0x000fe40001741670 */
[----:B------:R-:W-:-:S03]  /*06d0*/  ISETP.LT.OR P3, PT, R19, RZ, P3 ;  /* 0x000000ff1300720c */ /* 0x000fc60001f61670 */
[----:B------:R-:W0:Y:S08]  /*06e0*/  @!P0 LDC.64 R10, c[0x0][0x388] ;  /* 0x0000e200ff0a8b82 */ /* 0x000e300000000a00 */
[----:B------:R-:W1:Y:S08]  /*06f0*/  @!P1 LDC.64 R12, c[0x0][0x388] ;  /* 0x0000e200ff0c9b82 */ /* 0x000e700000000a00 */
[----:B------:R-:W2:Y:S08]  /*0700*/  @!P2 LDC.64 R8, c[0x0][0x388] ;  /* 0x0000e200ff08ab82 */ /* 0x000eb00000000a00 */
[----:B------:R-:W3:Y:S01]  /*0710*/  @!P3 LDC.64 R6, c[0x0][0x388] ;  /* 0x0000e200ff06bb82 */ /* 0x000ee20000000a00 */
[----:B0-----:R-:W-:-:S06]  /*0720*/  @!P0 IMAD.WIDE.U32 R10, R5, 0x4, R10 ;  /* 0x00000004050a8825 */ /* 0x001fcc00078e000a */
[----:B------:R-:W4:Y:S01]  /*0730*/  @!P0 LDG.E R10, desc[UR8][R10.64] ;  /* 0x000000080a0a8981 */ /* 0x000f22000c1e1900 */
[----:B-1----:R-:W-:-:S06]  /*0740*/  @!P1 IMAD.WIDE.U32 R12, R15, 0x4, R12 ;  /* 0x000000040f0c9825 */ /* 0x002fcc00078e000c */
[----:B------:R-:W5:Y:S01]  /*0750*/  @!P1 LDG.E R12, desc[UR8][R12.64] ;  /* 0x000000080c0c9981 */ /* 0x000f62000c1e1900 */
[----:B--2---:R-:W-:-:S06]  /*0760*/  @!P2 IMAD.WIDE.U32 R8, R17, 0x4, R8 ;  /* 0x000000041108a825 */ /* 0x004fcc00078e0008 */
[----:B------:R-:W2:Y:S01]  /*0770*/  @!P2 LDG.E R8, desc[UR8][R8.64] ;  /* 0x000000080808a981 */ /* 0x000ea2000c1e1900 */
[----:B---3--:R-:W-:-:S06]  /*0780*/  @!P3 IMAD.WIDE.U32 R6, R19, 0x4, R6 ;  /* 0x000000041306b825 */ /* 0x008fcc00078e0006 */
[----:B------:R-:W3:Y:S01]  /*0790*/  @!P3 LDG.E R6, desc[UR8][R6.64] ;  /* 0x000000080606b981 */ /* 0x000ee2000c1e1900 */
[----:B------:R-:W-:-:S04]  /*07a0*/  SHF.L.U32 R5, R3, 0x2, RZ ;  /* 0x0000000203057819 */ /* 0x000fc800000006ff */
[----:B------:R-:W4:Y:S08]  /*07b0*/  @!P0 LDC R15, c[0x3][R5] ;  /* 0x00c00000050f8b82 */ /* 0x000f300000000800 */
[----:B------:R-:W5:Y:S08]  /*07c0*/  @!P1 LDC R17, c[0x3][R5+0x4] ;  /* 0x00c0010005119b82 */ /* 0x000f700000000800 */
[----:B------:R-:W2:Y:S08]  /*07d0*/  @!P2 LDC R19, c[0x3][R5+0x8] ;  /* 0x00c002000513ab82 */ /* 0x000eb00000000800 */
[----:B------:R-:W3:Y:S01]  /*07e0*/  @!P3 LDC R21, c[0x3][R5+0xc] ;  /* 0x00c003000515bb82 */ /* 0x000ee20000000800 */
[----:B------:R-:W-:-:S02]  /*07f0*/  VIADD R3, R3, 0x4 ;  /* 0x0000000403037836 */ /* 0x000fc40000000000 */
[----:B----4-:R-:W-:-:S04]  /*0800*/  @!P0 IMAD R0, R15, R10, R0 ;  /* 0x0000000a0f008224 */ /* 0x010fc800078e0200 */
[----:B-----5:R-:W-:-:S04]  /*0810*/  @!P1 IMAD R0, R17, R12, R0 ;  /* 0x0000000c11009224 */ /* 0x020fc800078e0200 */
[----:B--2---:R-:W-:-:S04]  /*0820*/  @!P2 IMAD R0, R19, R8, R0 ;  /* 0x000000081300a224 */ /* 0x004fc800078e0200 */
[----:B---3--:R-:W-:-:S07]  /*0830*/  @!P3 IMAD R0, R21, R6, R0 ;  /* 0x000000061500b224 */ /* 0x008fce00078e0200 */
.L_x_3:
[----:B------:R-:W-:Y:S05]  /*0840*/  BRA.U !UP1, `(.L_x_0) ;  /* 0x0000000109947547 */ /* 0x000fea000b800000 */
[----:B------:R-:W-:Y:S02]  /*0850*/  UISETP.NE.AND UP0, UPT, UR5, 0x1, UPT ;  /* 0x000000010500788c */ /* 0x000fe4000bf05270 */
[----:B------:R-:W-:-:S04]  /*0860*/  ULOP3.LUT UR4, UR4, 0x1, URZ, 0xc0, !UPT ;  /* 0x0000000104047892 */ /* 0x000fc8000f8ec0ff */
[----:B------:R-:W-:-:S03]  /*0870*/  UISETP.NE.U32.AND UP1, UPT, UR4, 0x1, UPT ;  /* 0x000000010400788c */ /* 0x000fc6000bf25070 */
[----:B------:R-:W-:Y:S08]  /*0880*/  BRA.U !UP0, `(.L_x_4) ;  /* 0x00000001084c7547 */ /* 0x000ff0000b800000 */
[----:B------:R-:W0:Y:S01]  /*0890*/  LDCU UR4, c[0x0][0x394] ;  /* 0x00007280ff0477ac */ /* 0x000e220008000800 */
[----:B------:R-:W-:-:S05]  /*08a0*/  IADD3 R11, PT, PT, R4, R3, RZ ;  /* 0x00000003040b7210 */ /* 0x000fca0007ffe0ff */
[C---:B------:R-:W-:Y:S01]  /*08b0*/  VIADD R5, R11.reuse, 0x1 ;  /* 0x000000010b057836 */ /* 0x040fe20000000000 */
[----:B0-----:R-:W-:-:S04]  /*08c0*/  ISETP.GE.AND P0, PT, R11, UR4, PT ;  /* 0x000000040b007c0c */ /* 0x001fc8000bf06270 */
[----:B------:R-:W-:Y:S02]  /*08d0*/  ISETP.GE.AND P1, PT, R5, UR4, PT ;  /* 0x0000000405007c0c */ /* 0x000fe4000bf26270 */
[----:B------:R-:W-:Y:S02]  /*08e0*/  ISETP.LT.OR P0, PT, R11, RZ, P0 ;  /* 0x000000ff0b00720c */ /* 0x000fe40000701670 */
[----:B------:R-:W-:-:S11]  /*08f0*/  ISETP.LT.OR P1, PT, R5, RZ, P1 ;  /* 0x000000ff0500720c */ /* 0x000fd60000f21670 */
[----:B------:R-:W0:Y:S08]  /*0900*/  @!P0 LDC.64 R6, c[0x0][0x388] ;  /* 0x0000e200ff068b82 */ /* 0x000e300000000a00 */
[----:B------:R-:W1:Y:S01]  /*0910*/  @!P1 LDC.64 R8, c[0x0][0x388] ;  /* 0x0000e200ff089b82 */ /* 0x000e620000000a00 */
[----:B0-----:R-:W-:-:S06]  /*0920*/  @!P0 IMAD.WIDE.U32 R6, R11, 0x4, R6 ;  /* 0x000000040b068825 */ /* 0x001fcc00078e0006 */
[----:B------:R-:W2:Y:S01]  /*0930*/  @!P0 LDG.E R6, desc[UR8][R6.64] ;  /* 0x0000000806068981 */ /* 0x000ea2000c1e1900 */
[----:B-1----:R-:W-:-:S06]  /*0940*/  @!P1 IMAD.WIDE.U32 R8, R5, 0x4, R8 ;  /* 0x0000000405089825 */ /* 0x002fcc00078e0008 */
[----:B------:R-:W3:Y:S01]  /*0950*/  @!P1 LDG.E R8, desc[UR8][R8.64] ;  /* 0x0000000808089981 */ /* 0x000ee2000c1e1900 */
[----:B------:R-:W-:-:S04]  /*0960*/  SHF.L.U32 R10, R3, 0x2, RZ ;  /* 0x00000002030a7819 */ /* 0x000fc800000006ff */
[----:B------:R-:W2:Y:S08]  /*0970*/  @!P0 LDC R5, c[0x3][R10] ;  /* 0x00c000000a058b82 */ /* 0x000eb00000000800 */
[----:B------:R-:W3:Y:S01]  /*0980*/  @!P1 LDC R11, c[0x3][R10+0x4] ;  /* 0x00c001000a0b9b82 */ /* 0x000ee20000000800 */
[----:B------:R-:W-:Y:S02]  /*0990*/  VIADD R3, R3, 0x2 ;  /* 0x0000000203037836 */ /* 0x000fe40000000000 */
[----:B--2---:R-:W-:-:S04]  /*09a0*/  @!P0 IMAD R0, R5, R6, R0 ;  /* 0x0000000605008224 */ /* 0x004fc800078e0200 */
[----:B---3--:R-:W-:-:S07]  /*09b0*/  @!P1 IMAD R0, R11, R8, R0 ;  /* 0x000000080b009224 */ /* 0x008fce00078e0200 */
.L_x_4:
[----:B------:R-:W-:Y:S05]  /*09c0*/  BRA.U UP1, `(.L_x_0) ;  /* 0x0000000101347547 */ /* 0x000fea000b800000 */
[----:B------:R-:W0:Y:S01]  /*09d0*/  LDCU UR4, c[0x0][0x394] ;  /* 0x00007280ff0477ac */ /* 0x000e220008000800 */
[----:B------:R-:W-:Y:S01]  /*09e0*/  IADD3 R7, PT, PT, R4, R3, RZ ;  /* 0x0000000304077210 */ /* 0x000fe20007ffe0ff */
[----:B------:R-:W-:Y:S03]  /*09f0*/  BSSY.RECONVERGENT B0, `(.L_x_0) ;  /* 0x000000a000007945 */ /* 0x000fe60003800200 */
[----:B0-----:R-:W-:-:S04]  /*0a00*/  ISETP.GE.AND P0, PT, R7, UR4, PT ;  /* 0x0000000407007c0c */ /* 0x001fc8000bf06270 */
[----:B------:R-:W-:-:S13]  /*0a10*/  ISETP.LT.OR P0, PT, R7, RZ, P0 ;  /* 0x000000ff0700720c */ /* 0x000fda0000701670 */
[----:B------:R-:W-:Y:S05]  /*0a20*/  @P0 BRA `(.L_x_5) ;  /* 0x0000000000180947 */ /* 0x000fea0003800000 */
[----:B------:R-:W0:Y:S02]  /*0a30*/  LDC.64 R4, c[0x0][0x388] ;  /* 0x0000e200ff047b82 */ /* 0x000e240000000a00 */
[----:B0-----:R-:W-:-:S06]  /*0a40*/  IMAD.WIDE.U32 R4, R7, 0x4, R4 ;  /* 0x0000000407047825 */ /* 0x001fcc00078e0004 */
[----:B------:R-:W2:Y:S01]  /*0a50*/  LDG.E R4, desc[UR8][R4.64] ;  /* 0x0000000804047981 */ /* 0x000ea2000c1e1900 */
[----:B------:R-:W-:-:S06]  /*0a60*/  IMAD.SHL.U32 R3, R3, 0x4, RZ ;  /* 0x0000000403037824 */ /* 0x000fcc00078e00ff */
[----:B------:R-:W2:Y:S02]  /*0a70*/  LDC R3, c[0x3][R3] ;  /* 0x00c0000003037b82 */ /* 0x000ea40000000800 */
[----:B--2---:R-:W-:-:S07]  /*0a80*/  IMAD R0, R3, R4, R0 ;  /* 0x0000000403007224 */ /* 0x004fce00078e0200 */
.L_x_5:
[----:B------:R-:W-:Y:S05]  /*0a90*/  BSYNC.RECONVERGENT B0 ;  /* 0x0000000000007941 */ /* 0x000fea0003800200 */
.L_x_0:
[----:B------:R-:W0:Y:S01]  /*0aa0*/  LDCU UR4, c[0x0][0x394] ;  /* 0x00007280ff0477ac */ /* 0x000e220008000800 */
[----:B------:R-:W-:Y:S01]  /*0ab0*/  BAR.SYNC.DEFER_BLOCKING 0x0 ;  /* 0x0000000000007b1d */ /* 0x000fe20000010000 */
[----:B0-----:R-:W-:-:S13]  /*0ac0*/  ISETP.GE.AND P0, PT, R2, UR4, PT ;  /* 0x0000000402007c0c */ /* 0x001fda000bf06270 */
[----:B------:R-:W-:Y:S05]  /*0ad0*/  @P0 EXIT ;  /* 0x000000000000094d */ /* 0x000fea0003800000 */
[----:B------:R-:W0:Y:S02]  /*0ae0*/  LDC.64 R4, c[0x0][0x380] ;  /* 0x0000e000ff047b82 */ /* 0x000e240000000a00 */
[----:B0-----:R-:W-:-:S05]  /*0af0*/  IMAD.WIDE R2, R2, 0x4, R4 ;  /* 0x0000000402027825 */ /* 0x001fca00078e0204 */
[----:B------:R-:W-:Y:S01]  /*0b00*/  STG.E desc[UR8][R2.64], R0 ;  /* 0x0000000002007986 */ /* 0x000fe2000c101908 */
[----:B------:R-:W-:Y:S05]  /*0b10*/  EXIT ;  /* 0x000000000000794d */ /* 0x000fea0003800000 */
.L_x_6:
[----:B------:R-:W-:-:S00]  /*0b20*/  BRA `(.L_x_6) ;  /* 0xfffffffc00fc7947 */ /* 0x000fc0000383ffff */
[----:B------:R-:W-:-:S00]  /*0b30*/  NOP ;  /* 0x0000000000007918 */ /* 0x000fc00000000000 */
        /* <DEDUP_REMOVED lines=12> */
.L_x_7:


//--------------------- .nv.shared.reserved.0     --------------------------
	.section	.nv.shared.reserved.0,"aw",@nobits
	.weak		__nv_reservedSMEM_offset_0_alias
	.size		__nv_reservedSMEM_offset_0_alias, 0, 64
	.other		__nv_reservedSMEM_offset_0_alias,@"STO_CUDA_RESERVED_SHARED STV_DEFAULT"
__nv_reservedSMEM_offset_0_alias:
	.zero		0
	.zero		64


//--------------------- .nv.constant0._Z20conv1d_kernal_simplePiS_ii --------------------------
	.section	.nv.constant0._Z20conv1d_kernal_simplePiS_ii,"a",@progbits
	.sectionflags	@""
	.align	4
.nv.constant0._Z20conv1d_kernal_simplePiS_ii:
	.zero		920


//--------------------- SYMBOLS --------------------------

	.type		.nv.reservedSmem.offset0,@object
	.size		.nv.reservedSmem.offset0,0x4
